//
// Generated by NVIDIA NVVM Compiler
//
// Compiler Build ID: CL-36424714
// Cuda compilation tools, release 13.0, V13.0.88
// Based on NVVM 20.0.0
//

.version 9.0
.target sm_100
.address_size 64

	// .globl	_Z20gaussian_calc_kernelPhS_Pf
.const .align 4 .u32 width_d;
.const .align 4 .u32 height_d;
.const .align 4 .u32 order_d;

.visible .entry _Z20gaussian_calc_kernelPhS_Pf(
	.param .u64 .ptr .align 1 _Z20gaussian_calc_kernelPhS_Pf_param_0,
	.param .u64 .ptr .align 1 _Z20gaussian_calc_kernelPhS_Pf_param_1,
	.param .u64 .ptr .align 1 _Z20gaussian_calc_kernelPhS_Pf_param_2
)
{
	.reg .pred 	%p<13>;
	.reg .b16 	%rs<16>;
	.reg .b32 	%r<113>;
	.reg .b32 	%f<71>;
	.reg .b64 	%rd<47>;

	ld.param.u64 	%rd4, [_Z20gaussian_calc_kernelPhS_Pf_param_0];
	ld.param.u64 	%rd3, [_Z20gaussian_calc_kernelPhS_Pf_param_1];
	ld.param.u64 	%rd5, [_Z20gaussian_calc_kernelPhS_Pf_param_2];
	cvta.to.global.u64 	%rd1, %rd5;
	cvta.to.global.u64 	%rd2, %rd4;
	mov.u32 	%r26, %tid.x;
	mov.u32 	%r27, %tid.y;
	mov.u32 	%r28, %ctaid.x;
	mov.u32 	%r29, %ntid.x;
	mad.lo.s32 	%r30, %r28, %r29, %r26;
	mov.u32 	%r31, %ctaid.y;
	mov.u32 	%r32, %ntid.y;
	mad.lo.s32 	%r2, %r31, %r32, %r27;
	ld.const.u32 	%r3, [height_d];
	setp.ge.s32 	%p1, %r2, %r3;
	ld.const.u32 	%r33, [width_d];
	setp.ge.s32 	%p2, %r30, %r33;
	or.pred  	%p3, %p1, %p2;
	@%p3 bra 	$L__BB0_16;
	ld.const.u32 	%r5, [order_d];
	setp.lt.s32 	%p4, %r5, 1;
	mov.f32 	%f69, 0f00000000;
	@%p4 bra 	$L__BB0_15;
	add.s32 	%r35, %r5, -1;
	shr.u32 	%r36, %r35, 1;
	sub.s32 	%r6, %r2, %r36;
	add.s32 	%r7, %r3, -1;
	sub.s32 	%r8, %r30, %r36;
	add.s32 	%r9, %r33, -1;
	and.b32  	%r10, %r5, 7;
	add.s32 	%r11, %r10, -1;
	and.b32  	%r12, %r5, 3;
	and.b32  	%r13, %r5, 2147483640;
	and.b32  	%r14, %r5, 1;
	mov.f32 	%f69, 0f00000000;
	mov.b32 	%r108, 0;
$L__BB0_3:
	setp.lt.u32 	%p5, %r5, 8;
	add.s32 	%r38, %r6, %r108;
	min.s32 	%r39, %r38, %r7;
	max.s32 	%r40, %r39, 0;
	mul.lo.s32 	%r16, %r40, %r33;
	mul.lo.s32 	%r17, %r5, %r108;
	mov.b32 	%r111, 0;
	@%p5 bra 	$L__BB0_6;
	mov.b32 	%r109, 0;
$L__BB0_5:
	.pragma "nounroll";
	add.s32 	%r42, %r8, %r109;
	min.s32 	%r43, %r42, %r9;
	max.s32 	%r44, %r43, 0;
	add.s32 	%r45, %r16, %r44;
	cvt.s64.s32 	%rd6, %r45;
	add.s64 	%rd7, %rd2, %rd6;
	ld.global.u8 	%rs1, [%rd7];
	cvt.rn.f32.u16 	%f18, %rs1;
	add.s32 	%r46, %r17, %r109;
	mul.wide.u32 	%rd8, %r46, 4;
	add.s64 	%rd9, %rd1, %rd8;
	ld.global.f32 	%f19, [%rd9];
	fma.rn.f32 	%f20, %f19, %f18, %f69;
	add.s32 	%r47, %r42, 1;
	min.s32 	%r48, %r47, %r9;
	max.s32 	%r49, %r48, 0;
	add.s32 	%r50, %r16, %r49;
	cvt.s64.s32 	%rd10, %r50;
	add.s64 	%rd11, %rd2, %rd10;
	ld.global.u8 	%rs2, [%rd11];
	cvt.rn.f32.u16 	%f21, %rs2;
	ld.global.f32 	%f22, [%rd9+4];
	fma.rn.f32 	%f23, %f22, %f21, %f20;
	add.s32 	%r51, %r42, 2;
	min.s32 	%r52, %r51, %r9;
	max.s32 	%r53, %r52, 0;
	add.s32 	%r54, %r16, %r53;
	cvt.s64.s32 	%rd12, %r54;
	add.s64 	%rd13, %rd2, %rd12;
	ld.global.u8 	%rs3, [%rd13];
	cvt.rn.f32.u16 	%f24, %rs3;
	ld.global.f32 	%f25, [%rd9+8];
	fma.rn.f32 	%f26, %f25, %f24, %f23;
	add.s32 	%r55, %r42, 3;
	min.s32 	%r56, %r55, %r9;
	max.s32 	%r57, %r56, 0;
	add.s32 	%r58, %r16, %r57;
	cvt.s64.s32 	%rd14, %r58;
	add.s64 	%rd15, %rd2, %rd14;
	ld.global.u8 	%rs4, [%rd15];
	cvt.rn.f32.u16 	%f27, %rs4;
	ld.global.f32 	%f28, [%rd9+12];
	fma.rn.f32 	%f29, %f28, %f27, %f26;
	add.s32 	%r59, %r42, 4;
	min.s32 	%r60, %r59, %r9;
	max.s32 	%r61, %r60, 0;
	add.s32 	%r62, %r16, %r61;
	cvt.s64.s32 	%rd16, %r62;
	add.s64 	%rd17, %rd2, %rd16;
	ld.global.u8 	%rs5, [%rd17];
	cvt.rn.f32.u16 	%f30, %rs5;
	ld.global.f32 	%f31, [%rd9+16];
	fma.rn.f32 	%f32, %f31, %f30, %f29;
	add.s32 	%r63, %r42, 5;
	min.s32 	%r64, %r63, %r9;
	max.s32 	%r65, %r64, 0;
	add.s32 	%r66, %r16, %r65;
	cvt.s64.s32 	%rd18, %r66;
	add.s64 	%rd19, %rd2, %rd18;
	ld.global.u8 	%rs6, [%rd19];
	cvt.rn.f32.u16 	%f33, %rs6;
	ld.global.f32 	%f34, [%rd9+20];
	fma.rn.f32 	%f35, %f34, %f33, %f32;
	add.s32 	%r67, %r42, 6;
	min.s32 	%r68, %r67, %r9;
	max.s32 	%r69, %r68, 0;
	add.s32 	%r70, %r16, %r69;
	cvt.s64.s32 	%rd20, %r70;
	add.s64 	%rd21, %rd2, %rd20;
	ld.global.u8 	%rs7, [%rd21];
	cvt.rn.f32.u16 	%f36, %rs7;
	ld.global.f32 	%f37, [%rd9+24];
	fma.rn.f32 	%f38, %f37, %f36, %f35;
	add.s32 	%r71, %r42, 7;
	min.s32 	%r72, %r71, %r9;
	max.s32 	%r73, %r72, 0;
	add.s32 	%r74, %r16, %r73;
	cvt.s64.s32 	%rd22, %r74;
	add.s64 	%rd23, %rd2, %rd22;
	ld.global.u8 	%rs8, [%rd23];
	cvt.rn.f32.u16 	%f39, %rs8;
	ld.global.f32 	%f40, [%rd9+28];
	fma.rn.f32 	%f69, %f40, %f39, %f38;
	add.s32 	%r109, %r109, 8;
	setp.ne.s32 	%p6, %r109, %r13;
	mov.u32 	%r111, %r13;
	@%p6 bra 	$L__BB0_5;
$L__BB0_6:
	setp.eq.s32 	%p7, %r10, 0;
	@%p7 bra 	$L__BB0_14;
	setp.lt.u32 	%p8, %r11, 3;
	@%p8 bra 	$L__BB0_9;
	add.s32 	%r75, %r8, %r111;
	min.s32 	%r76, %r75, %r9;
	max.s32 	%r77, %r76, 0;
	add.s32 	%r78, %r16, %r77;
	cvt.s64.s32 	%rd24, %r78;
	add.s64 	%rd25, %rd2, %rd24;
	ld.global.u8 	%rs9, [%rd25];
	cvt.rn.f32.u16 	%f42, %rs9;
	add.s32 	%r79, %r17, %r111;
	mul.wide.s32 	%rd26, %r79, 4;
	add.s64 	%rd27, %rd1, %rd26;
	ld.global.f32 	%f43, [%rd27];
	fma.rn.f32 	%f44, %f43, %f42, %f69;
	add.s32 	%r80, %r75, 1;
	min.s32 	%r81, %r80, %r9;
	max.s32 	%r82, %r81, 0;
	add.s32 	%r83, %r16, %r82;
	cvt.s64.s32 	%rd28, %r83;
	add.s64 	%rd29, %rd2, %rd28;
	ld.global.u8 	%rs10, [%rd29];
	cvt.rn.f32.u16 	%f45, %rs10;
	ld.global.f32 	%f46, [%rd27+4];
	fma.rn.f32 	%f47, %f46, %f45, %f44;
	add.s32 	%r84, %r75, 2;
	min.s32 	%r85, %r84, %r9;
	max.s32 	%r86, %r85, 0;
	add.s32 	%r87, %r16, %r86;
	cvt.s64.s32 	%rd30, %r87;
	add.s64 	%rd31, %rd2, %rd30;
	ld.global.u8 	%rs11, [%rd31];
	cvt.rn.f32.u16 	%f48, %rs11;
	ld.global.f32 	%f49, [%rd27+8];
	fma.rn.f32 	%f50, %f49, %f48, %f47;
	add.s32 	%r88, %r75, 3;
	min.s32 	%r89, %r88, %r9;
	max.s32 	%r90, %r89, 0;
	add.s32 	%r91, %r16, %r90;
	cvt.s64.s32 	%rd32, %r91;
	add.s64 	%rd33, %rd2, %rd32;
	ld.global.u8 	%rs12, [%rd33];
	cvt.rn.f32.u16 	%f51, %rs12;
	ld.global.f32 	%f52, [%rd27+12];
	fma.rn.f32 	%f69, %f52, %f51, %f50;
	add.s32 	%r111, %r111, 4;
$L__BB0_9:
	setp.eq.s32 	%p9, %r12, 0;
	@%p9 bra 	$L__BB0_14;
	setp.eq.s32 	%p10, %r12, 1;
	@%p10 bra 	$L__BB0_12;
	add.s32 	%r92, %r8, %r111;
	min.s32 	%r93, %r92, %r9;
	max.s32 	%r94, %r93, 0;
	add.s32 	%r95, %r16, %r94;
	cvt.s64.s32 	%rd34, %r95;
	add.s64 	%rd35, %rd2, %rd34;
	ld.global.u8 	%rs13, [%rd35];
	cvt.rn.f32.u16 	%f54, %rs13;
	add.s32 	%r96, %r17, %r111;
	mul.wide.s32 	%rd36, %r96, 4;
	add.s64 	%rd37, %rd1, %rd36;
	ld.global.f32 	%f55, [%rd37];
	fma.rn.f32 	%f56, %f55, %f54, %f69;
	add.s32 	%r97, %r92, 1;
	min.s32 	%r98, %r97, %r9;
	max.s32 	%r99, %r98, 0;
	add.s32 	%r100, %r16, %r99;
	cvt.s64.s32 	%rd38, %r100;
	add.s64 	%rd39, %rd2, %rd38;
	ld.global.u8 	%rs14, [%rd39];
	cvt.rn.f32.u16 	%f57, %rs14;
	ld.global.f32 	%f58, [%rd37+4];
	fma.rn.f32 	%f69, %f58, %f57, %f56;
	add.s32 	%r111, %r111, 2;
$L__BB0_12:
	setp.eq.s32 	%p11, %r14, 0;
	@%p11 bra 	$L__BB0_14;
	add.s32 	%r101, %r8, %r111;
	min.s32 	%r102, %r101, %r9;
	max.s32 	%r103, %r102, 0;
	add.s32 	%r104, %r16, %r103;
	cvt.s64.s32 	%rd40, %r104;
	add.s64 	%rd41, %rd2, %rd40;
	ld.global.u8 	%rs15, [%rd41];
	cvt.rn.f32.u16 	%f59, %rs15;
	add.s32 	%r105, %r17, %r111;
	mul.wide.s32 	%rd42, %r105, 4;
	add.s64 	%rd43, %rd1, %rd42;
	ld.global.f32 	%f60, [%rd43];
	fma.rn.f32 	%f69, %f60, %f59, %f69;
$L__BB0_14:
	add.s32 	%r108, %r108, 1;
	setp.ne.s32 	%p12, %r108, %r5;
	@%p12 bra 	$L__BB0_3;
$L__BB0_15:
	cvt.rzi.u32.f32 	%r106, %f69;
	mad.lo.s32 	%r107, %r33, %r2, %r30;
	cvt.s64.s32 	%rd44, %r107;
	cvta.to.global.u64 	%rd45, %rd3;
	add.s64 	%rd46, %rd45, %rd44;
	st.global.u8 	[%rd46], %r106;
$L__BB0_16:
	ret;

}


// ===== COMPILED SASS (sm_100) =====

	.target	sm_100

	.elftype	@"ET_EXEC"


//--------------------- .note.nv.tkinfo           --------------------------
	.section	.note.nv.tkinfo,"",@"SHT_NOTE"
	.sectionflags	@"SHF_NOTE_NV_TKINFO"
	.tkinfo
        /*0018*/ 	.word	0x00000002
        /*0030*/ 	.string	""
        /*0030*/ 	.string	"ptxas"
        /*0030*/ 	.string	"Cuda compilation tools, release 13.0, V13.0.88"
        /*0030*/ 	.string	"Build cuda_13.0.r13.0/compiler.36424714_0"
        /*0030*/ 	.string	"-arch sm_100 -m 64 "



//--------------------- .note.nv.cuinfo           --------------------------
	.section	.note.nv.cuinfo,"",@"SHT_NOTE"
	.sectionflags	@"SHF_NOTE_NV_CUINFO"
        /*0018*/ 	.short	0x0002
        /*001a*/ 	.short	0x0064
        /*001c*/ 	.short	0x0082
	.zero		2


//--------------------- .nv.info                  --------------------------
	.section	.nv.info,"",@"SHT_CUDA_INFO"
	.align	4


	//----- nvinfo : EIATTR_REGCOUNT
	.align		4
        /*0000*/ 	.byte	0x04, 0x2f
        /*0002*/ 	.short	(.L_4 - .L_3)
	.align		4
.L_3:
        /*0004*/ 	.word	index@(_Z20gaussian_calc_kernelPhS_Pf)
        /*0008*/ 	.word	0x00000020


	//----- nvinfo : EIATTR_FRAME_SIZE
	.align		4
.L_4:
        /*000c*/ 	.byte	0x04, 0x11
        /*000e*/ 	.short	(.L_6 - .L_5)
	.align		4
.L_5:
        /*0010*/ 	.word	index@(_Z20gaussian_calc_kernelPhS_Pf)
        /*0014*/ 	.word	0x00000000


	//----- nvinfo : EIATTR_MIN_STACK_SIZE
	.align		4
.L_6:
        /*0018*/ 	.byte	0x04, 0x12
        /*001a*/ 	.short	(.L_8 - .L_7)
	.align		4
.L_7:
        /*001c*/ 	.word	index@(_Z20gaussian_calc_kernelPhS_Pf)
        /*0020*/ 	.word	0x00000000
.L_8:


//--------------------- .nv.compat                --------------------------
	.section	.nv.compat,"",@"SHT_CUDA_COMPAT_INFO"
	.align	4
        /*0000*/ 	.byte	0x02, 0x09, 0x00, 0x00, 0x02, 0x02, 0x01, 0x00, 0x02, 0x05, 0x05, 0x00, 0x03, 0x07, 0x01, 0x01
        /*0010*/ 	.byte	0x02, 0x03, 0x00, 0x00, 0x02, 0x06, 0x01, 0x00, 0x04, 0x0b, 0x08, 0x00, 0x09, 0x00, 0x00, 0x00
        /*0020*/ 	.byte	0x00, 0x00, 0x00, 0x00


//--------------------- .nv.info._Z20gaussian_calc_kernelPhS_Pf --------------------------
	.section	.nv.info._Z20gaussian_calc_kernelPhS_Pf,"",@"SHT_CUDA_INFO"
	.sectionflags	@""
	.align	4


	//----- nvinfo : EIATTR_CUDA_API_VERSION
	.align		4
        /*0000*/ 	.byte	0x04, 0x37
        /*0002*/ 	.short	(.L_10 - .L_9)
.L_9:
        /*0004*/ 	.word	0x00000082


	//----- nvinfo : EIATTR_KPARAM_INFO
	.align		4
.L_10:
        /*0008*/ 	.byte	0x04, 0x17
        /*000a*/ 	.short	(.L_12 - .L_11)
.L_11:
        /*000c*/ 	.word	0x00000000
        /*0010*/ 	.short	0x0002
        /*0012*/ 	.short	0x0010
        /*0014*/ 	.byte	0x00, 0xf5, 0x21, 0x00


	//----- nvinfo : EIATTR_KPARAM_INFO
	.align		4
.L_12:
        /*0018*/ 	.byte	0x04, 0x17
        /*001a*/ 	.short	(.L_14 - .L_13)
.L_13:
        /*001c*/ 	.word	0x00000000
        /*0020*/ 	.short	0x0001
        /*0022*/ 	.short	0x0008
        /*0024*/ 	.byte	0x00, 0xf5, 0x21, 0x00


	//----- nvinfo : EIATTR_KPARAM_INFO
	.align		4
.L_14:
        /*0028*/ 	.byte	0x04, 0x17
        /*002a*/ 	.short	(.L_16 - .L_15)
.L_15:
        /*002c*/ 	.word	0x00000000
        /*0030*/ 	.short	0x0000
        /*0032*/ 	.short	0x0000
        /*0034*/ 	.byte	0x00, 0xf5, 0x21, 0x00


	//----- nvinfo : EIATTR_SPARSE_MMA_MASK
	.align		4
.L_16:
        /*0038*/ 	.byte	0x03, 0x50
        /*003a*/ 	.short	0x0000


	//----- nvinfo : EIATTR_MAXREG_COUNT
	.align		4
        /*003c*/ 	.byte	0x03, 0x1b
        /*003e*/ 	.short	0x00ff


	//----- nvinfo : EIATTR_MERCURY_ISA_VERSION
	.align		4
        /*0040*/ 	.byte	0x03, 0x5f
        /*0042*/ 	.short	0x0101


	//----- nvinfo : EIATTR_VRC_CTA_INIT_COUNT
	.align		4
        /*0044*/ 	.byte	0x02, 0x4a
	.zero		1
	.zero		1


	//----- nvinfo : EIATTR_EXIT_INSTR_OFFSETS
	.align		4
        /*0048*/ 	.byte	0x04, 0x1c
        /*004a*/ 	.short	(.L_18 - .L_17)


	//   ....[0]....
.L_17:
        /*004c*/ 	.word	0x000000c0


	//   ....[1]....
        /*0050*/ 	.word	0x00000ce0


	//----- nvinfo : EIATTR_CBANK_PARAM_SIZE
	.align		4
.L_18:
        /*0054*/ 	.byte	0x03, 0x19
        /*0056*/ 	.short	0x0018


	//----- nvinfo : EIATTR_PARAM_CBANK
	.align		4
        /*0058*/ 	.byte	0x04, 0x0a
        /*005a*/ 	.short	(.L_20 - .L_19)
	.align		4
.L_19:
        /*005c*/ 	.word	index@(.nv.constant0._Z20gaussian_calc_kernelPhS_Pf)
        /*0060*/ 	.short	0x0380
        /*0062*/ 	.short	0x0018


	//----- nvinfo : EIATTR_SW_WAR
	.align		4
.L_20:
        /*0064*/ 	.byte	0x04, 0x36
        /*0066*/ 	.short	(.L_22 - .L_21)
.L_21:
        /*0068*/ 	.word	0x00000008
.L_22:


//--------------------- .nv.callgraph             --------------------------
	.section	.nv.callgraph,"",@"SHT_CUDA_CALLGRAPH"
	.align	4
	.sectionentsize	8
	.align		4
        /*0000*/ 	.word	0x00000000
	.align		4
        /*0004*/ 	.word	0xffffffff
	.align		4
        /*0008*/ 	.word	0x00000000
	.align		4
        /*000c*/ 	.word	0xfffffffe
	.align		4
        /*0010*/ 	.word	0x00000000
	.align		4
        /*0014*/ 	.word	0xfffffffd
	.align		4
        /*0018*/ 	.word	0x00000000
	.align		4
        /*001c*/ 	.word	0xfffffffc


//--------------------- .nv.constant3             --------------------------
	.section	.nv.constant3,"a",@progbits
	.align	4
.nv.constant3:
	.type		width_d,@object
	.size		width_d,(height_d - width_d)
width_d:
	.zero		4
	.type		height_d,@object
	.size		height_d,(order_d - height_d)
height_d:
	.zero		4
	.type		order_d,@object
	.size		order_d,(.L_2 - order_d)
order_d:
	.zero		4
.L_2:


//--------------------- .text._Z20gaussian_calc_kernelPhS_Pf --------------------------
	.section	.text._Z20gaussian_calc_kernelPhS_Pf,"ax",@progbits
	.align	128
        .global         _Z20gaussian_calc_kernelPhS_Pf
        .type           _Z20gaussian_calc_kernelPhS_Pf,@function
        .size           _Z20gaussian_calc_kernelPhS_Pf,(.L_x_8 - _Z20gaussian_calc_kernelPhS_Pf)
        .other          _Z20gaussian_calc_kernelPhS_Pf,@"STO_CUDA_ENTRY STV_DEFAULT"
_Z20gaussian_calc_kernelPhS_Pf:
.text._Z20gaussian_calc_kernelPhS_Pf:
[----:B------:R-:W-:Y:S01]  /*0000*/  LDC R1, c[0x0][0x37c] ;  /* 0x0000df00ff017b82 */ /* 0x000fe20000000800 */
[----:B------:R-:W0:Y:S07]  /*0010*/  S2R R15, SR_TID.X ;  /* 0x00000000000f7919 */ /* 0x000e2e0000002100 */
[----:B------:R-:W0:Y:S01]  /*0020*/  S2UR UR4, SR_CTAID.X ;  /* 0x00000000000479c3 */ /* 0x000e220000002500 */
[----:B------:R-:W1:Y:S07]  /*0030*/  S2R R0, SR_TID.Y ;  /* 0x0000000000007919 */ /* 0x000e6e0000002200 */
[----:B------:R-:W0:Y:S08]  /*0040*/  LDC R2, c[0x0][0x360] ;  /* 0x0000d800ff027b82 */ /* 0x000e300000000800 */
[----:B------:R-:W1:Y:S08]  /*0050*/  S2UR UR5, SR_CTAID.Y ;  /* 0x00000000000579c3 */ /* 0x000e700000002600 */
[----:B------:R-:W1:Y:S08]  /*0060*/  LDC R3, c[0x0][0x364] ;  /* 0x0000d900ff037b82 */ /* 0x000e700000000800 */
[----:B------:R-:W2:Y:S01]  /*0070*/  LDC.64 R16, c[0x3][RZ] ;  /* 0x00c00000ff107b82 */ /* 0x000ea20000000a00 */
[----:B0-----:R-:W-:-:S02]  /*0080*/  IMAD R15, R2, UR4, R15 ;  /* 0x00000004020f7c24 */ /* 0x001fc4000f8e020f */
[----:B-1----:R-:W-:-:S03]  /*0090*/  IMAD R0, R3, UR5, R0 ;  /* 0x0000000503007c24 */ /* 0x002fc6000f8e0200 */
[----:B--2---:R-:W-:-:S04]  /*00a0*/  ISETP.GE.AND P0, PT, R15, R16, PT ;  /* 0x000000100f00720c */ /* 0x004fc80003f06270 */
[----:B------:R-:W-:-:S13]  /*00b0*/  ISETP.GE.OR P0, PT, R0, R17, P0 ;  /* 0x000000110000720c */ /* 0x000fda0000706670 */
[----:B------:R-:W-:Y:S05]  /*00c0*/  @P0 EXIT ;  /* 0x000000000000094d */ /* 0x000fea0003800000 */
[----:B------:R-:W0:Y:S01]  /*00d0*/  LDCU UR5, c[0x3][0x8] ;  /* 0x00c00100ff0577ac */ /* 0x000e220008000800 */
[----:B------:R-:W-:Y:S01]  /*00e0*/  IMAD.MOV.U32 R12, RZ, RZ, RZ ;  /* 0x000000ffff0c7224 */ /* 0x000fe200078e00ff */
[----:B------:R-:W1:Y:S01]  /*00f0*/  LDCU.64 UR10, c[0x0][0x358] ;  /* 0x00006b00ff0a77ac */ /* 0x000e620008000a00 */
[----:B0-----:R-:W-:-:S09]  /*0100*/  UISETP.GE.AND UP0, UPT, UR5, 0x1, UPT ;  /* 0x000000010500788c */ /* 0x001fd2000bf06270 */
[----:B-1----:R-:W-:Y:S05]  /*0110*/  BRA.U !UP0, `(.L_x_0) ;  /* 0x0000000908d47547 */ /* 0x002fea000b800000 */
[----:B------:R-:W-:Y:S01]  /*0120*/  UIADD3 UR4, UPT, UPT, UR5, -0x1, URZ ;  /* 0xffffffff05047890 */ /* 0x000fe2000fffe0ff */
[----:B------:R-:W-:Y:S01]  /*0130*/  VIADD R16, R16, 0xffffffff ;  /* 0xffffffff10107836 */ /* 0x000fe20000000000 */
[----:B------:R-:W-:Y:S01]  /*0140*/  ULOP3.LUT UR7, UR5, 0x7, URZ, 0xc0, !UPT ;  /* 0x0000000705077892 */ /* 0x000fe2000f8ec0ff */
[----:B------:R-:W-:Y:S01]  /*0150*/  IMAD.MOV.U32 R12, RZ, RZ, RZ ;  /* 0x000000ffff0c7224 */ /* 0x000fe200078e00ff */
[----:B------:R-:W-:Y:S01]  /*0160*/  USHF.R.U32.HI UR4, URZ, 0x1, UR4 ;  /* 0x00000001ff047899 */ /* 0x000fe20008011604 */
[----:B------:R-:W-:Y:S01]  /*0170*/  VIADD R14, R17, 0xffffffff ;  /* 0xffffffff110e7836 */ /* 0x000fe20000000000 */
[----:B------:R-:W-:Y:S02]  /*0180*/  UIADD3 UR6, UPT, UPT, UR7, -0x1, URZ ;  /* 0xffffffff07067890 */ /* 0x000fe4000fffe0ff */
[----:B------:R-:W-:Y:S02]  /*0190*/  ULOP3.LUT UR8, UR5, 0x3, URZ, 0xc0, !UPT ;  /* 0x0000000305087892 */ /* 0x000fe4000f8ec0ff */
[----:B------:R-:W-:Y:S01]  /*01a0*/  VIADD R17, R0, -UR4 ;  /* 0x8000000400117c36 */ /* 0x000fe20008000000 */
[----:B------:R-:W-:Y:S01]  /*01b0*/  ULOP3.LUT UR5, UR5, 0x7ffffff8, URZ, 0xc0, !UPT ;  /* 0x7ffffff805057892 */ /* 0x000fe2000f8ec0ff */
[----:B------:R-:W-:Y:S01]  /*01c0*/  VIADD R19, R15, -UR4 ;  /* 0x800000040f137c36 */ /* 0x000fe20008000000 */
[----:B------:R-:W-:Y:S01]  /*01d0*/  UISETP.GE.U32.AND UP0, UPT, UR6, 0x3, UPT ;  /* 0x000000030600788c */ /* 0x000fe2000bf06070 */
[----:B------:R-:W-:-:S10]  /*01e0*/  UMOV UR4, URZ ;  /* 0x000000ff00047c82 */ /* 0x000fd40008000000 */
.L_x_6:
[----:B------:R-:W0:Y:S01]  /*01f0*/  LDC R18, c[0x3][0x8] ;  /* 0x00c00200ff127b82 */ /* 0x000e220000000800 */
[----:B------:R-:W-:Y:S01]  /*0200*/  UMOV UR6, UR4 ;  /* 0x0000000400067c82 */ /* 0x000fe20008000000 */
[----:B------:R-:W-:Y:S01]  /*0210*/  VIADDMNMX.RELU R20, R17, UR4, R14, PT ;  /* 0x0000000411147c46 */ /* 0x000fe2000b80110e */
[----:B------:R-:W-:Y:S01]  /*0220*/  UIADD3 UR4, UPT, UPT, UR4, 0x1, URZ ;  /* 0x0000000104047890 */ /* 0x000fe2000fffe0ff */
[----:B------:R-:W-:Y:S01]  /*0230*/  IMAD.MOV.U32 R11, RZ, RZ, RZ ;  /* 0x000000ffff0b7224 */ /* 0x000fe200078e00ff */
[----:B0-----:R-:W-:-:S04]  /*0240*/  ISETP.GE.U32.AND P1, PT, R18, 0x8, PT ;  /* 0x000000081200780c */ /* 0x001fc80003f26070 */
[----:B------:R-:W-:-:S09]  /*0250*/  ISETP.NE.AND P0, PT, R18, UR4, PT ;  /* 0x0000000412007c0c */ /* 0x000fd2000bf05270 */
[----:B------:R-:W-:Y:S05]  /*0260*/  @!P1 BRA `(.L_x_1) ;  /* 0x00000004002c9947 */ /* 0x000fea0003800000 */
[----:B------:R-:W0:Y:S01]  /*0270*/  LDC.64 R2, c[0x0][0x390] ;  /* 0x0000e400ff027b82 */ /* 0x000e220000000a00 */
[----:B------:R-:W-:Y:S01]  /*0280*/  IMAD.MOV.U32 R21, RZ, RZ, RZ ;  /* 0x000000ffff157224 */ /* 0x000fe200078e00ff */
[----:B------:R-:W1:Y:S01]  /*0290*/  LDCU UR9, c[0x3][URZ] ;  /* 0x00c00000ff0977ac */ /* 0x000e620008000800 */
[----:B------:R-:W2:Y:S05]  /*02a0*/  LDCU.64 UR12, c[0x0][0x380] ;  /* 0x00007000ff0c77ac */ /* 0x000eaa0008000a00 */
.L_x_2:
[----:B------:R-:W-:-:S05]  /*02b0*/  IMAD.IADD R13, R19, 0x1, R21 ;  /* 0x00000001130d7824 */ /* 0x000fca00078e0215 */
[C---:B------:R-:W-:Y:S02]  /*02c0*/  VIMNMX.RELU R5, PT, PT, R13.reuse, R16, PT ;  /* 0x000000100d057248 */ /* 0x040fe40003fe1100 */
[----:B------:R-:W-:-:S03]  /*02d0*/  VIADDMNMX.RELU R7, R13, 0x1, R16, PT ;  /* 0x000000010d077846 */ /* 0x000fc60003801110 */
[C---:B-1----:R-:W-:Y:S02]  /*02e0*/  IMAD R5, R20.reuse, UR9, R5 ;  /* 0x0000000914057c24 */ /* 0x042fe4000f8e0205 */
[----:B------:R-:W-:Y:S02]  /*02f0*/  IMAD R6, R20, UR9, R7 ;  /* 0x0000000914067c24 */ /* 0x000fe4000f8e0207 */
[----:B------:R-:W-:Y:S01]  /*0300*/  IMAD R7, R18, UR6, R21 ;  /* 0x0000000612077c24 */ /* 0x000fe2000f8e0215 */
[----:B--2---:R-:W-:-:S04]  /*0310*/  IADD3 R8, P1, PT, R5, UR12, RZ ;  /* 0x0000000c05087c10 */ /* 0x004fc8000ff3e0ff */
[----:B------:R-:W-:Y:S01]  /*0320*/  LEA.HI.X.SX32 R9, R5, UR13, 0x1, P1 ;  /* 0x0000000d05097c11 */ /* 0x000fe200088f0eff */
[----:B0-----:R-:W-:Y:S01]  /*0330*/  IMAD.WIDE.U32 R4, R7, 0x4, R2 ;  /* 0x0000000407047825 */ /* 0x001fe200078e0002 */
[----:B------:R-:W-:-:S03]  /*0340*/  IADD3 R10, P1, PT, R6, UR12, RZ ;  /* 0x0000000c060a7c10 */ /* 0x000fc6000ff3e0ff */
[----:B------:R-:W2:Y:S01]  /*0350*/  LDG.E.U8 R8, desc[UR10][R8.64] ;  /* 0x0000000a08087981 */ /* 0x000ea2000c1e1100 */
[----:B------:R-:W-:-:S03]  /*0360*/  LEA.HI.X.SX32 R11, R6, UR13, 0x1, P1 ;  /* 0x0000000d060b7c11 */ /* 0x000fc600088f0eff */
[----:B------:R-:W3:Y:S04]  /*0370*/  LDG.E R25, desc[UR10][R4.64] ;  /* 0x0000000a04197981 */ /* 0x000ee8000c1e1900 */
[----:B------:R0:W4:Y:S04]  /*0380*/  LDG.E.U8 R10, desc[UR10][R10.64] ;  /* 0x0000000a0a0a7981 */ /* 0x000128000c1e1100 */
[----:B------:R-:W5:Y:S01]  /*0390*/  LDG.E R26, desc[UR10][R4.64+0x4] ;  /* 0x0000040a041a7981 */ /* 0x000f62000c1e1900 */
[C-C-:B------:R-:W-:Y:S02]  /*03a0*/  VIADDMNMX.RELU R7, R13.reuse, 0x2, R16.reuse, PT ;  /* 0x000000020d077846 */ /* 0x140fe40003801110 */
[C-C-:B------:R-:W-:Y:S01]  /*03b0*/  VIADDMNMX.RELU R23, R13.reuse, 0x3, R16.reuse, PT ;  /* 0x000000030d177846 */ /* 0x140fe20003801110 */
[----:B------:R-:W5:Y:S02]  /*03c0*/  LDG.E R28, desc[UR10][R4.64+0x14] ;  /* 0x0000140a041c7981 */ /* 0x000f64000c1e1900 */
[C---:B------:R-:W-:Y:S01]  /*03d0*/  IMAD R7, R20.reuse, UR9, R7 ;  /* 0x0000000914077c24 */ /* 0x040fe2000f8e0207 */
[C-C-:B0-----:R-:W-:Y:S01]  /*03e0*/  VIADDMNMX.RELU R11, R13.reuse, 0x4, R16.reuse, PT ;  /* 0x000000040d0b7846 */ /* 0x141fe20003801110 */
[----:B------:R-:W-:Y:S01]  /*03f0*/  IMAD R24, R20, UR9, R23 ;  /* 0x0000000914187c24 */ /* 0x000fe2000f8e0217 */
[----:B------:R-:W-:Y:S01]  /*0400*/  VIADDMNMX.RELU R27, R13, 0x5, R16, PT ;  /* 0x000000050d1b7846 */ /* 0x000fe20003801110 */
[----:B------:R-:W5:Y:S01]  /*0410*/  LDG.E R29, desc[UR10][R4.64+0x18] ;  /* 0x0000180a041d7981 */ /* 0x000f62000c1e1900 */
[----:B------:R-:W-:-:S02]  /*0420*/  IADD3 R22, P1, PT, R7, UR12, RZ ;  /* 0x0000000c07167c10 */ /* 0x000fc4000ff3e0ff */
[C---:B------:R-:W-:Y:S02]  /*0430*/  IADD3 R6, P2, PT, R24.reuse, UR12, RZ ;  /* 0x0000000c18067c10 */ /* 0x040fe4000ff5e0ff */
[----:B------:R-:W-:Y:S02]  /*0440*/  LEA.HI.X.SX32 R23, R7, UR13, 0x1, P1 ;  /* 0x0000000d07177c11 */ /* 0x000fe400088f0eff */
[----:B------:R-:W-:-:S03]  /*0450*/  LEA.HI.X.SX32 R7, R24, UR13, 0x1, P2 ;  /* 0x0000000d18077c11 */ /* 0x000fc600090f0eff */
[----:B------:R-:W5:Y:S04]  /*0460*/  LDG.E.U8 R22, desc[UR10][R22.64] ;  /* 0x0000000a16167981 */ /* 0x000f68000c1e1100 */
[----:B------:R0:W5:Y:S04]  /*0470*/  LDG.E.U8 R24, desc[UR10][R6.64] ;  /* 0x0000000a06187981 */ /* 0x000168000c1e1100 */
[----:B------:R-:W5:Y:S01]  /*0480*/  LDG.E R23, desc[UR10][R4.64+0x8] ;  /* 0x0000080a04177981 */ /* 0x000f62000c1e1900 */
[----:B--2---:R-:W-:Y:S01]  /*0490*/  I2FP.F32.U32 R9, R8 ;  /* 0x0000000800097245 */ /* 0x004fe20000201000 */
[----:B------:R-:W-:Y:S01]  /*04a0*/  IMAD R8, R20, UR9, R11 ;  /* 0x0000000914087c24 */ /* 0x000fe2000f8e020b */
[----:B------:R-:W-:-:S03]  /*04b0*/  VIADDMNMX.RELU R11, R13, 0x6, R16, PT ;  /* 0x000000060d0b7846 */ /* 0x000fc60003801110 */
[----:B---3--:R-:W-:Y:S01]  /*04c0*/  FFMA R25, R9, R25, R12 ;  /* 0x0000001909197223 */ /* 0x008fe2000000000c */
[----:B----4-:R-:W-:Y:S01]  /*04d0*/  I2FP.F32.U32 R12, R10 ;  /* 0x0000000a000c7245 */ /* 0x010fe20000201000 */
[----:B------:R-:W-:Y:S01]  /*04e0*/  IMAD R9, R20, UR9, R27 ;  /* 0x0000000914097c24 */ /* 0x000fe2000f8e021b */
[----:B------:R-:W-:Y:S01]  /*04f0*/  IADD3 R10, P1, PT, R8, UR12, RZ ;  /* 0x0000000c080a7c10 */ /* 0x000fe2000ff3e0ff */
[----:B------:R-:W2:Y:S01]  /*0500*/  LDG.E R27, desc[UR10][R4.64+0x10] ;  /* 0x0000100a041b7981 */ /* 0x000ea2000c1e1900 */
[----:B------:R-:W-:Y:S01]  /*0510*/  VIADDMNMX.RELU R13, R13, 0x7, R16, PT ;  /* 0x000000070d0d7846 */ /* 0x000fe20003801110 */
[----:B-----5:R-:W-:Y:S01]  /*0520*/  FFMA R26, R12, R26, R25 ;  /* 0x0000001a0c1a7223 */ /* 0x020fe20000000019 */
[----:B------:R-:W-:Y:S01]  /*0530*/  IMAD R12, R20, UR9, R11 ;  /* 0x00000009140c7c24 */ /* 0x000fe2000f8e020b */
[----:B0-----:R-:W-:Y:S01]  /*0540*/  IADD3 R6, P2, PT, R9, UR12, RZ ;  /* 0x0000000c09067c10 */ /* 0x001fe2000ff5e0ff */
[----:B------:R-:W3:Y:S01]  /*0550*/  LDG.E R25, desc[UR10][R4.64+0xc] ;  /* 0x00000c0a04197981 */ /* 0x000ee2000c1e1900 */
[----:B------:R-:W-:Y:S01]  /*0560*/  LEA.HI.X.SX32 R11, R8, UR13, 0x1, P1 ;  /* 0x0000000d080b7c11 */ /* 0x000fe200088f0eff */
[----:B------:R-:W-:Y:S01]  /*0570*/  IMAD R13, R20, UR9, R13 ;  /* 0x00000009140d7c24 */ /* 0x000fe2000f8e020d */
[----:B------:R-:W-:-:S02]  /*0580*/  IADD3 R8, P1, PT, R12, UR12, RZ ;  /* 0x0000000c0c087c10 */ /* 0x000fc4000ff3e0ff */
[----:B------:R-:W-:Y:S01]  /*0590*/  LEA.HI.X.SX32 R7, R9, UR13, 0x1, P2 ;  /* 0x0000000d09077c11 */ /* 0x000fe200090f0eff */
[----:B------:R-:W4:Y:S01]  /*05a0*/  LDG.E.U8 R10, desc[UR10][R10.64] ;  /* 0x0000000a0a0a7981 */ /* 0x000f22000c1e1100 */
[----:B------:R-:W-:Y:S02]  /*05b0*/  LEA.HI.X.SX32 R9, R12, UR13, 0x1, P1 ;  /* 0x0000000d0c097c11 */ /* 0x000fe400088f0eff */
[C---:B------:R-:W-:Y:S01]  /*05c0*/  IADD3 R12, P1, PT, R13.reuse, UR12, RZ ;  /* 0x0000000c0d0c7c10 */ /* 0x040fe2000ff3e0ff */
[----:B------:R4:W5:Y:S03]  /*05d0*/  LDG.E.U8 R6, desc[UR10][R6.64] ;  /* 0x0000000a06067981 */ /* 0x000966000c1e1100 */
[----:B------:R-:W-:Y:S01]  /*05e0*/  LEA.HI.X.SX32 R13, R13, UR13, 0x1, P1 ;  /* 0x0000000d0d0d7c11 */ /* 0x000fe200088f0eff */
[----:B------:R-:W2:Y:S04]  /*05f0*/  LDG.E.U8 R8, desc[UR10][R8.64] ;  /* 0x0000000a08087981 */ /* 0x000ea8000c1e1100 */
[----:B------:R-:W2:Y:S04]  /*0600*/  LDG.E.U8 R12, desc[UR10][R12.64] ;  /* 0x0000000a0c0c7981 */ /* 0x000ea8000c1e1100 */
[----:B------:R0:W2:Y:S01]  /*0610*/  LDG.E R11, desc[UR10][R4.64+0x1c] ;  /* 0x00001c0a040b7981 */ /* 0x0000a2000c1e1900 */
[----:B------:R-:W-:Y:S01]  /*0620*/  I2FP.F32.U32 R22, R22 ;  /* 0x0000001600167245 */ /* 0x000fe20000201000 */
[----:B------:R-:W-:Y:S01]  /*0630*/  VIADD R21, R21, 0x8 ;  /* 0x0000000815157836 */ /* 0x000fe20000000000 */
[----:B------:R-:W-:-:S03]  /*0640*/  I2FP.F32.U32 R24, R24 ;  /* 0x0000001800187245 */ /* 0x000fc60000201000 */
[----:B------:R-:W-:Y:S01]  /*0650*/  FFMA R22, R22, R23, R26 ;  /* 0x0000001716167223 */ /* 0x000fe2000000001a */
[----:B------:R-:W-:-:S03]  /*0660*/  ISETP.NE.AND P1, PT, R21, UR5, PT ;  /* 0x0000000515007c0c */ /* 0x000fc6000bf25270 */
[----:B---3--:R-:W-:Y:S01]  /*0670*/  FFMA R22, R24, R25, R22 ;  /* 0x0000001918167223 */ /* 0x008fe20000000016 */
[----:B----4-:R-:W-:Y:S02]  /*0680*/  I2FP.F32.U32 R7, R10 ;  /* 0x0000000a00077245 */ /* 0x010fe40000201000 */
[----:B-----5:R-:W-:-:S03]  /*0690*/  I2FP.F32.U32 R6, R6 ;  /* 0x0000000600067245 */ /* 0x020fc60000201000 */
[----:B--2---:R-:W-:Y:S01]  /*06a0*/  FFMA R7, R7, R27, R22 ;  /* 0x0000001b07077223 */ /* 0x004fe20000000016 */
[----:B------:R-:W-:-:S03]  /*06b0*/  I2FP.F32.U32 R9, R8 ;  /* 0x0000000800097245 */ /* 0x000fc60000201000 */
[----:B------:R-:W-:Y:S01]  /*06c0*/  FFMA R6, R6, R28, R7 ;  /* 0x0000001c06067223 */ /* 0x000fe20000000007 */
[----:B0-----:R-:W-:-:S03]  /*06d0*/  I2FP.F32.U32 R5, R12 ;  /* 0x0000000c00057245 */ /* 0x001fc60000201000 */
[----:B------:R-:W-:-:S04]  /*06e0*/  FFMA R6, R9, R29, R6 ;  /* 0x0000001d09067223 */ /* 0x000fc80000000006 */
[----:B------:R-:W-:Y:S01]  /*06f0*/  FFMA R12, R5, R11, R6 ;  /* 0x0000000b050c7223 */ /* 0x000fe20000000006 */
[----:B------:R-:W-:Y:S06]  /*0700*/  @P1 BRA `(.L_x_2) ;  /* 0xfffffff800e81947 */ /* 0x000fec000383ffff */
[----:B------:R-:W-:-:S07]  /*0710*/  IMAD.U32 R11, RZ, RZ, UR5 ;  /* 0x00000005ff0b7e24 */ /* 0x000fce000f8e00ff */
.L_x_1:
[----:B------:R-:W-:-:S09]  /*0720*/  UISETP.NE.AND UP1, UPT, UR7, URZ, UPT ;  /* 0x000000ff0700728c */ /* 0x000fd2000bf25270 */
[----:B------:R-:W-:Y:S05]  /*0730*/  BRA.U !UP1, `(.L_x_3) ;  /* 0x0000000509487547 */ /* 0x000fea000b800000 */
[----:B------:R-:W-:Y:S01]  /*0740*/  UISETP.NE.AND UP1, UPT, UR8, URZ, UPT ;  /* 0x000000ff0800728c */ /* 0x000fe2000bf25270 */
[----:B------:R-:W-:Y:S10]  /*0750*/  BRA.U !UP0, `(.L_x_4) ;  /* 0x00000001089c7547 */ /* 0x000ff4000b800000 */
[----:B------:R-:W0:Y:S01]  /*0760*/  LDCU UR9, c[0x3][URZ] ;  /* 0x00c00000ff0977ac */ /* 0x000e220008000800 */
[----:B------:R-:W-:Y:S01]  /*0770*/  IMAD.IADD R3, R19, 0x1, R11 ;  /* 0x0000000113037824 */ /* 0x000fe200078e020b */
[----:B------:R-:W1:Y:S01]  /*0780*/  LDC.64 R6, c[0x0][0x390] ;  /* 0x0000e400ff067b82 */ /* 0x000e620000000a00 */
[----:B------:R-:W2:Y:S03]  /*0790*/  LDCU.64 UR12, c[0x0][0x380] ;  /* 0x00007000ff0c77ac */ /* 0x000ea60008000a00 */
[C---:B------:R-:W-:Y:S02]  /*07a0*/  VIMNMX.RELU R5, PT, PT, R3.reuse, R16, PT ;  /* 0x0000001003057248 */ /* 0x040fe40003fe1100 */
[C-C-:B------:R-:W-:Y:S02]  /*07b0*/  VIADDMNMX.RELU R9, R3.reuse, 0x1, R16.reuse, PT ;  /* 0x0000000103097846 */ /* 0x140fe40003801110 */
[----:B------:R-:W-:-:S02]  /*07c0*/  VIADDMNMX.RELU R13, R3, 0x2, R16, PT ;  /* 0x00000002030d7846 */ /* 0x000fc40003801110 */
[----:B------:R-:W-:Y:S01]  /*07d0*/  VIADDMNMX.RELU R3, R3, 0x3, R16, PT ;  /* 0x0000000303037846 */ /* 0x000fe20003801110 */
[C---:B0-----:R-:W-:Y:S02]  /*07e0*/  IMAD R5, R20.reuse, UR9, R5 ;  /* 0x0000000914057c24 */ /* 0x041fe4000f8e0205 */
[C---:B------:R-:W-:Y:S02]  /*07f0*/  IMAD R9, R20.reuse, UR9, R9 ;  /* 0x0000000914097c24 */ /* 0x040fe4000f8e0209 */
[C---:B------:R-:W-:Y:S01]  /*0800*/  IMAD R13, R20.reuse, UR9, R13 ;  /* 0x00000009140d7c24 */ /* 0x040fe2000f8e020d */
[----:B--2---:R-:W-:Y:S01]  /*0810*/  IADD3 R22, P1, PT, R5, UR12, RZ ;  /* 0x0000000c05167c10 */ /* 0x004fe2000ff3e0ff */
[----:B------:R-:W-:Y:S01]  /*0820*/  IMAD R21, R20, UR9, R3 ;  /* 0x0000000914157c24 */ /* 0x000fe2000f8e0203 */
[----:B------:R-:W-:Y:S02]  /*0830*/  IADD3 R2, P2, PT, R9, UR12, RZ ;  /* 0x0000000c09027c10 */ /* 0x000fe4000ff5e0ff */
[----:B------:R-:W-:Y:S01]  /*0840*/  LEA.HI.X.SX32 R23, R5, UR13, 0x1, P1 ;  /* 0x0000000d05177c11 */ /* 0x000fe200088f0eff */
[----:B------:R-:W-:Y:S01]  /*0850*/  IMAD R5, R18, UR6, R11 ;  /* 0x0000000612057c24 */ /* 0x000fe2000f8e020b */
[----:B------:R-:W-:-:S02]  /*0860*/  IADD3 R4, P1, PT, R13, UR12, RZ ;  /* 0x0000000c0d047c10 */ /* 0x000fc4000ff3e0ff */
[----:B------:R-:W-:Y:S01]  /*0870*/  LEA.HI.X.SX32 R3, R9, UR13, 0x1, P2 ;  /* 0x0000000d09037c11 */ /* 0x000fe200090f0eff */
[----:B------:R-:W2:Y:S01]  /*0880*/  LDG.E.U8 R22, desc[UR10][R22.64] ;  /* 0x0000000a16167981 */ /* 0x000ea2000c1e1100 */
[----:B-1----:R-:W-:Y:S01]  /*0890*/  IMAD.WIDE R6, R5, 0x4, R6 ;  /* 0x0000000405067825 */ /* 0x002fe200078e0206 */
[----:B------:R-:W-:Y:S02]  /*08a0*/  IADD3 R8, P2, PT, R21, UR12, RZ ;  /* 0x0000000c15087c10 */ /* 0x000fe4000ff5e0ff */
[----:B------:R-:W-:Y:S01]  /*08b0*/  LEA.HI.X.SX32 R5, R13, UR13, 0x1, P1 ;  /* 0x0000000d0d057c11 */ /* 0x000fe200088f0eff */
[----:B------:R-:W3:Y:S01]  /*08c0*/  LDG.E.U8 R2, desc[UR10][R2.64] ;  /* 0x0000000a02027981 */ /* 0x000ee2000c1e1100 */
[----:B------:R-:W-:-:S03]  /*08d0*/  LEA.HI.X.SX32 R9, R21, UR13, 0x1, P2 ;  /* 0x0000000d15097c11 */ /* 0x000fc600090f0eff */
[----:B------:R-:W4:Y:S04]  /*08e0*/  LDG.E R10, desc[UR10][R6.64] ;  /* 0x0000000a060a7981 */ /* 0x000f28000c1e1900 */
[----:B------:R-:W5:Y:S04]  /*08f0*/  LDG.E.U8 R4, desc[UR10][R4.64] ;  /* 0x0000000a04047981 */ /* 0x000f68000c1e1100 */
[----:B------:R-:W5:Y:S04]  /*0900*/  LDG.E R24, desc[UR10][R6.64+0x4] ;  /* 0x0000040a06187981 */ /* 0x000f68000c1e1900 */
[----:B------:R-:W5:Y:S04]  /*0910*/  LDG.E.U8 R8, desc[UR10][R8.64] ;  /* 0x0000000a08087981 */ /* 0x000f68000c1e1100 */
[----:B------:R-:W5:Y:S04]  /*0920*/  LDG.E R25, desc[UR10][R6.64+0x8] ;  /* 0x0000080a06197981 */ /* 0x000f68000c1e1900 */
[----:B------:R-:W5:Y:S01]  /*0930*/  LDG.E R23, desc[UR10][R6.64+0xc] ;  /* 0x00000c0a06177981 */ /* 0x000f62000c1e1900 */
[----:B------:R-:W-:Y:S01]  /*0940*/  VIADD R11, R11, 0x4 ;  /* 0x000000040b0b7836 */ /* 0x000fe20000000000 */
[----:B--2---:R-:W-:-:S02]  /*0950*/  I2FP.F32.U32 R13, R22 ;  /* 0x00000016000d7245 */ /* 0x004fc40000201000 */
[----:B---3--:R-:W-:-:S03]  /*0960*/  I2FP.F32.U32 R21, R2 ;  /* 0x0000000200157245 */ /* 0x008fc60000201000 */
[----:B----4-:R-:W-:Y:S01]  /*0970*/  FFMA R10, R13, R10, R12 ;  /* 0x0000000a0d0a7223 */ /* 0x010fe2000000000c */
[----:B-----5:R-:W-:-:S03]  /*0980*/  I2FP.F32.U32 R3, R4 ;  /* 0x0000000400037245 */ /* 0x020fc60000201000 */
[----:B------:R-:W-:Y:S01]  /*0990*/  FFMA R10, R21, R24, R10 ;  /* 0x00000018150a7223 */ /* 0x000fe2000000000a */
[----:B------:R-:W-:-:S03]  /*09a0*/  I2FP.F32.U32 R12, R8 ;  /* 0x00000008000c7245 */ /* 0x000fc60000201000 */
[----:B------:R-:W-:-:S04]  /*09b0*/  FFMA R3, R3, R25, R10 ;  /* 0x0000001903037223 */ /* 0x000fc8000000000a */
[----:B------:R-:W-:-:S07]  /*09c0*/  FFMA R12, R12, R23, R3 ;  /* 0x000000170c0c7223 */ /* 0x000fce0000000003 */
.L_x_4:
[----:B------:R-:W-:Y:S05]  /*09d0*/  BRA.U !UP1, `(.L_x_3) ;  /* 0x0000000109a07547 */ /* 0x000fea000b800000 */
[----:B------:R-:W-:Y:S01]  /*09e0*/  UISETP.NE.AND UP1, UPT, UR8, 0x1, UPT ;  /* 0x000000010800788c */ /* 0x000fe2000bf25270 */
[----:B------:R-:W-:-:S08]  /*09f0*/  LOP3.LUT P1, RZ, R18, 0x1, RZ, 0xc0, !PT ;  /* 0x0000000112ff7812 */ /* 0x000fd0000782c0ff */
[----:B------:R-:W-:Y:S05]  /*0a00*/  BRA.U !UP1, `(.L_x_5) ;  /* 0x00000001095c7547 */ /* 0x000fea000b800000 */
[----:B------:R-:W0:Y:S01]  /*0a10*/  LDCU UR9, c[0x3][URZ] ;  /* 0x00c00000ff0977ac */ /* 0x000e220008000800 */
[----:B------:R-:W1:Y:S01]  /*0a20*/  LDC.64 R2, c[0x0][0x390] ;  /* 0x0000e400ff027b82 */ /* 0x000e620000000a00 */
[--C-:B------:R-:W-:Y:S01]  /*0a30*/  IMAD.IADD R5, R19, 0x1, R11.reuse ;  /* 0x0000000113057824 */ /* 0x100fe200078e020b */
[----:B------:R-:W2:Y:S01]  /*0a40*/  LDCU.64 UR12, c[0x0][0x380] ;  /* 0x00007000ff0c77ac */ /* 0x000ea20008000a00 */
[----:B------:R-:W-:-:S03]  /*0a50*/  IMAD R9, R18, UR6, R11 ;  /* 0x0000000612097c24 */ /* 0x000fc6000f8e020b */
[C---:B------:R-:W-:Y:S02]  /*0a60*/  VIMNMX.RELU R7, PT, PT, R5.reuse, R16, PT ;  /* 0x0000001005077248 */ /* 0x040fe40003fe1100 */
[----:B------:R-:W-:-:S03]  /*0a70*/  VIADDMNMX.RELU R5, R5, 0x1, R16, PT ;  /* 0x0000000105057846 */ /* 0x000fc60003801110 */
[C---:B0-----:R-:W-:Y:S02]  /*0a80*/  IMAD R7, R20.reuse, UR9, R7 ;  /* 0x0000000914077c24 */ /* 0x041fe4000f8e0207 */
[----:B------:R-:W-:-:S03]  /*0a90*/  IMAD R8, R20, UR9, R5 ;  /* 0x0000000914087c24 */ /* 0x000fc6000f8e0205 */
[----:B--2---:R-:W-:Y:S02]  /*0aa0*/  IADD3 R4, P2, PT, R7, UR12, RZ ;  /* 0x0000000c07047c10 */ /* 0x004fe4000ff5e0ff */
[C---:B------:R-:W-:Y:S01]  /*0ab0*/  IADD3 R6, P3, PT, R8.reuse, UR12, RZ ;  /* 0x0000000c08067c10 */ /* 0x040fe2000ff7e0ff */
[----:B-1----:R-:W-:Y:S01]  /*0ac0*/  IMAD.WIDE R2, R9, 0x4, R2 ;  /* 0x0000000409027825 */ /* 0x002fe200078e0202 */
[----:B------:R-:W-:Y:S02]  /*0ad0*/  LEA.HI.X.SX32 R5, R7, UR13, 0x1, P2 ;  /* 0x0000000d07057c11 */ /* 0x000fe400090f0eff */
[----:B------:R-:W-:Y:S02]  /*0ae0*/  LEA.HI.X.SX32 R7, R8, UR13, 0x1, P3 ;  /* 0x0000000d08077c11 */ /* 0x000fe400098f0eff */
[----:B------:R-:W2:Y:S04]  /*0af0*/  LDG.E R8, desc[UR10][R2.64] ;  /* 0x0000000a02087981 */ /* 0x000ea8000c1e1900 */
[----:B------:R-:W3:Y:S04]  /*0b00*/  LDG.E.U8 R4, desc[UR10][R4.64] ;  /* 0x0000000a04047981 */ /* 0x000ee8000c1e1100 */
[----:B------:R-:W4:Y:S04]  /*0b10*/  LDG.E.U8 R6, desc[UR10][R6.64] ;  /* 0x0000000a06067981 */ /* 0x000f28000c1e1100 */
[----:B------:R-:W5:Y:S01]  /*0b20*/  LDG.E R10, desc[UR10][R2.64+0x4] ;  /* 0x0000040a020a7981 */ /* 0x000f62000c1e1900 */
[----:B------:R-:W-:Y:S01]  /*0b30*/  VIADD R11, R11, 0x2 ;  /* 0x000000020b0b7836 */ /* 0x000fe20000000000 */
[----:B---3--:R-:W-:-:S02]  /*0b40*/  I2FP.F32.U32 R9, R4 ;  /* 0x0000000400097245 */ /* 0x008fc40000201000 */
[----:B----4-:R-:W-:-:S03]  /*0b50*/  I2FP.F32.U32 R13, R6 ;  /* 0x00000006000d7245 */ /* 0x010fc60000201000 */
[----:B--2---:R-:W-:-:S04]  /*0b60*/  FFMA R8, R9, R8, R12 ;  /* 0x0000000809087223 */ /* 0x004fc8000000000c */
[----:B-----5:R-:W-:-:S07]  /*0b70*/  FFMA R12, R13, R10, R8 ;  /* 0x0000000a0d0c7223 */ /* 0x020fce0000000008 */
.L_x_5:
[----:B------:R-:W-:Y:S05]  /*0b80*/  @!P1 BRA `(.L_x_3) ;  /* 0x0000000000349947 */ /* 0x000fea0003800000 */
[----:B------:R-:W0:Y:S01]  /*0b90*/  LDCU UR9, c[0x3][URZ] ;  /* 0x00c00000ff0977ac */ /* 0x000e220008000800 */
[----:B------:R-:W1:Y:S01]  /*0ba0*/  LDC.64 R2, c[0x0][0x390] ;  /* 0x0000e400ff027b82 */ /* 0x000e620000000a00 */
[----:B------:R-:W-:Y:S01]  /*0bb0*/  VIADDMNMX.RELU R5, R19, R11, R16, PT ;  /* 0x0000000b13057246 */ /* 0x000fe20003801110 */
[----:B------:R-:W-:Y:S01]  /*0bc0*/  IMAD R11, R18, UR6, R11 ;  /* 0x00000006120b7c24 */ /* 0x000fe2000f8e020b */
[----:B------:R-:W2:Y:S03]  /*0bd0*/  LDCU.64 UR12, c[0x0][0x380] ;  /* 0x00007000ff0c77ac */ /* 0x000ea60008000a00 */
[----:B0-----:R-:W-:-:S05]  /*0be0*/  IMAD R5, R20, UR9, R5 ;  /* 0x0000000914057c24 */ /* 0x001fca000f8e0205 */
[----:B--2---:R-:W-:Y:S01]  /*0bf0*/  IADD3 R4, P1, PT, R5, UR12, RZ ;  /* 0x0000000c05047c10 */ /* 0x004fe2000ff3e0ff */
[----:B-1----:R-:W-:-:S03]  /*0c00*/  IMAD.WIDE R2, R11, 0x4, R2 ;  /* 0x000000040b027825 */ /* 0x002fc600078e0202 */
[----:B------:R-:W-:-:S03]  /*0c10*/  LEA.HI.X.SX32 R5, R5, UR13, 0x1, P1 ;  /* 0x0000000d05057c11 */ /* 0x000fc600088f0eff */
[----:B------:R-:W2:Y:S04]  /*0c20*/  LDG.E R2, desc[UR10][R2.64] ;  /* 0x0000000a02027981 */ /* 0x000ea8000c1e1900 */
[----:B------:R-:W3:Y:S02]  /*0c30*/  LDG.E.U8 R4, desc[UR10][R4.64] ;  /* 0x0000000a04047981 */ /* 0x000ee4000c1e1100 */
[----:B---3--:R-:W-:-:S05]  /*0c40*/  I2FP.F32.U32 R7, R4 ;  /* 0x0000000400077245 */ /* 0x008fca0000201000 */
[----:B--2---:R-:W-:-:S07]  /*0c50*/  FFMA R12, R7, R2, R12 ;  /* 0x00000002070c7223 */ /* 0x004fce000000000c */
.L_x_3:
[----:B------:R-:W-:Y:S05]  /*0c60*/  @P0 BRA `(.L_x_6) ;  /* 0xfffffff400600947 */ /* 0x000fea000383ffff */
.L_x_0:
[----:B------:R-:W0:Y:S01]  /*0c70*/  LDCU UR6, c[0x3][URZ] ;  /* 0x00c00000ff0677ac */ /* 0x000e220008000800 */
[----:B------:R-:W1:Y:S01]  /*0c80*/  F2I.U32.TRUNC.NTZ R5, R12 ;  /* 0x0000000c00057305 */ /* 0x000e62000020f000 */
[----:B------:R-:W2:Y:S01]  /*0c90*/  LDCU.64 UR4, c[0x0][0x388] ;  /* 0x00007100ff0477ac */ /* 0x000ea20008000a00 */
[----:B0-----:R-:W-:-:S05]  /*0ca0*/  IMAD R0, R0, UR6, R15 ;  /* 0x0000000600007c24 */ /* 0x001fca000f8e020f */
[----:B--2---:R-:W-:-:S04]  /*0cb0*/  IADD3 R2, P0, PT, R0, UR4, RZ ;  /* 0x0000000400027c10 */ /* 0x004fc8000ff1e0ff */
[----:B------:R-:W-:-:S05]  /*0cc0*/  LEA.HI.X.SX32 R3, R0, UR5, 0x1, P0 ;  /* 0x0000000500037c11 */ /* 0x000fca00080f0eff */
[----:B-1----:R-:W-:Y:S01]  /*0cd0*/  STG.E.U8 desc[UR10][R2.64], R5 ;  /* 0x0000000502007986 */ /* 0x002fe2000c10110a */
[----:B------:R-:W-:Y:S05]  /*0ce0*/  EXIT ;  /* 0x000000000000794d */ /* 0x000fea0003800000 */
.L_x_7:
[----:B------:R-:W-:-:S00]  /*0cf0*/  BRA `(.L_x_7) ;  /* 0xfffffffc00fc7947 */ /* 0x000fc0000383ffff */
[----:B------:R-:W-:-:S00]  /*0d00*/  NOP ;  /* 0x0000000000007918 */ /* 0x000fc00000000000 */
[----:B------:R-:W-:-:S00]  /*0d10*/  NOP ;  /* 0x0000000000007918 */ /* 0x000fc00000000000 */
[----:B------:R-:W-:-:S00]  /*0d20*/  NOP ;  /* 0x0000000000007918 */ /* 0x000fc00000000000 */
[----:B------:R-:W-:-:S00]  /*0d30*/  NOP ;  /* 0x0000000000007918 */ /* 0x000fc00000000000 */
[----:B------:R-:W-:-:S00]  /*0d40*/  NOP ;  /* 0x0000000000007918 */ /* 0x000fc00000000000 */
[----:B------:R-:W-:-:S00]  /*0d50*/  NOP ;  /* 0x0000000000007918 */ /* 0x000fc00000000000 */
[----:B------:R-:W-:-:S00]  /*0d60*/  NOP ;  /* 0x0000000000007918 */ /* 0x000fc00000000000 */
[----:B------:R-:W-:-:S00]  /*0d70*/  NOP ;  /* 0x0000000000007918 */ /* 0x000fc00000000000 */
.L_x_8:


//--------------------- .nv.shared.reserved.0     --------------------------
	.section	.nv.shared.reserved.0,"aw",@nobits
	.weak		__nv_reservedSMEM_offset_0_alias
	.size		__nv_reservedSMEM_offset_0_alias, 0, 64
	.other		__nv_reservedSMEM_offset_0_alias,@"STO_CUDA_RESERVED_SHARED STV_DEFAULT"
__nv_reservedSMEM_offset_0_alias:
	.zero		0
	.zero		64


//--------------------- .nv.constant0._Z20gaussian_calc_kernelPhS_Pf --------------------------
	.section	.nv.constant0._Z20gaussian_calc_kernelPhS_Pf,"a",@progbits
	.sectionflags	@""
	.align	4
.nv.constant0._Z20gaussian_calc_kernelPhS_Pf:
	.zero		920


//--------------------- SYMBOLS --------------------------

	.type		.nv.reservedSmem.offset0,@object
	.size		.nv.reservedSmem.offset0,0x4
